	.headerflags	@"EF_CUDA_TEXMODE_UNIFIED EF_CUDA_64BIT_ADDRESS EF_CUDA_ACCELERATORS EF_CUDA_SM90 EF_CUDA_VIRTUAL_SM(EF_CUDA_SM90)"
	.elftype	@"ET_EXEC"


//--------------------- .nv.info                  --------------------------
	.section	.nv.info,"",@"SHT_CUDA_INFO"
	.align	4


	//----- nvinfo : EIATTR_REGCOUNT
	.align		4
        /*0000*/ 	.byte	0x04, 0x2f
        /*0002*/ 	.short	(.L_1 - .L_0)
	.align		4
.L_0:
        /*0004*/ 	.word	index@(triton_poi_fused_relu_13)
        /*0008*/ 	.word	0x00000008


	//----- nvinfo : EIATTR_MIN_STACK_SIZE
	.align		4
.L_1:
        /*000c*/ 	.byte	0x04, 0x12
        /*000e*/ 	.short	(.L_3 - .L_2)
	.align		4
.L_2:
        /*0010*/ 	.word	index@(triton_poi_fused_relu_13)
        /*0014*/ 	.word	0x00000000


	//----- nvinfo : EIATTR_FRAME_SIZE
	.align		4
.L_3:
        /*0018*/ 	.byte	0x04, 0x11
        /*001a*/ 	.short	(.L_5 - .L_4)
	.align		4
.L_4:
        /*001c*/ 	.word	index@(triton_poi_fused_relu_13)
        /*0020*/ 	.word	0x00000000


	//----- nvinfo : EIATTR_MIN_STACK_SIZE
	.align		4
.L_5:
        /*0024*/ 	.byte	0x04, 0x12
        /*0026*/ 	.short	(.L_7 - .L_6)
	.align		4
.L_6:
        /*0028*/ 	.word	index@(triton_poi_fused_relu_13)
        /*002c*/ 	.word	0x00000000
.L_7:


//--------------------- .nv.info.triton_poi_fused_relu_13 --------------------------
	.section	.nv.info.triton_poi_fused_relu_13,"",@"SHT_CUDA_INFO"
	.sectionflags	@""
	.align	4


	//----- nvinfo : EIATTR_CUDA_API_VERSION
	.align		4
        /*0000*/ 	.byte	0x04, 0x37
        /*0002*/ 	.short	(.L_9 - .L_8)
.L_8:
        /*0004*/ 	.word	0x0000007c


	//----- nvinfo : EIATTR_KPARAM_INFO
	.align		4
.L_9:
        /*0008*/ 	.byte	0x04, 0x17
        /*000a*/ 	.short	(.L_11 - .L_10)
.L_10:
        /*000c*/ 	.word	0x00000000
        /*0010*/ 	.short	0x0001
        /*0012*/ 	.short	0x0008
        /*0014*/ 	.byte	0x00, 0xf0, 0x11, 0x00


	//----- nvinfo : EIATTR_KPARAM_INFO
	.align		4
.L_11:
        /*0018*/ 	.byte	0x04, 0x17
        /*001a*/ 	.short	(.L_13 - .L_12)
.L_12:
        /*001c*/ 	.word	0x00000000
        /*0020*/ 	.short	0x0000
        /*0022*/ 	.short	0x0000
        /*0024*/ 	.byte	0x00, 0xf4, 0x21, 0x00


	//----- nvinfo : EIATTR_SPARSE_MMA_MASK
	.align		4
.L_13:
        /*0028*/ 	.byte	0x03, 0x50
        /*002a*/ 	.short	0x0000


	//----- nvinfo : EIATTR_MAXREG_COUNT
	.align		4
        /*002c*/ 	.byte	0x03, 0x1b
        /*002e*/ 	.short	0x00ff


	//----- nvinfo : EIATTR_EXIT_INSTR_OFFSETS
	.align		4
        /*0030*/ 	.byte	0x04, 0x1c
        /*0032*/ 	.short	(.L_15 - .L_14)


	//   ....[0]....
.L_14:
        /*0034*/ 	.word	0x000000f0


	//----- nvinfo : EIATTR_REQNTID
	.align		4
.L_15:
        /*0038*/ 	.byte	0x04, 0x10
        /*003a*/ 	.short	(.L_17 - .L_16)
.L_16:
        /*003c*/ 	.word	0x00000080
        /*0040*/ 	.word	0x00000001
        /*0044*/ 	.word	0x00000001


	//----- nvinfo : EIATTR_CBANK_PARAM_SIZE
	.align		4
.L_17:
        /*0048*/ 	.byte	0x03, 0x19
        /*004a*/ 	.short	0x000c


	//----- nvinfo : EIATTR_PARAM_CBANK
	.align		4
        /*004c*/ 	.byte	0x04, 0x0a
        /*004e*/ 	.short	(.L_19 - .L_18)
	.align		4
.L_18:
        /*0050*/ 	.word	index@(.nv.constant0.triton_poi_fused_relu_13)
        /*0054*/ 	.short	0x0210
        /*0056*/ 	.short	0x000c


	//----- nvinfo : EIATTR_SW_WAR
	.align		4
.L_19:
        /*0058*/ 	.byte	0x04, 0x36
        /*005a*/ 	.short	(.L_21 - .L_20)
.L_20:
        /*005c*/ 	.word	0x00000008
.L_21:


//--------------------- .nv.callgraph             --------------------------
	.section	.nv.callgraph,"",@"SHT_CUDA_CALLGRAPH"
	.align	4
	.sectionentsize	8
	.align		4
        /*0000*/ 	.word	0x00000000
	.align		4
        /*0004*/ 	.word	0xffffffff
	.align		4
        /*0008*/ 	.word	0x00000000
	.align		4
        /*000c*/ 	.word	0xfffffffe
	.align		4
        /*0010*/ 	.word	0x00000000
	.align		4
        /*0014*/ 	.word	0xfffffffd
	.align		4
        /*0018*/ 	.word	0x00000000
	.align		4
        /*001c*/ 	.word	0xfffffffc


//--------------------- .text.triton_poi_fused_relu_13 --------------------------
	.section	.text.triton_poi_fused_relu_13,"ax",@progbits
	.align	128
        .global         triton_poi_fused_relu_13
        .type           triton_poi_fused_relu_13,@function
        .size           triton_poi_fused_relu_13,(.L_x_1 - triton_poi_fused_relu_13)
        .other          triton_poi_fused_relu_13,@"STO_CUDA_ENTRY STV_DEFAULT"
triton_poi_fused_relu_13:
.text.triton_poi_fused_relu_13:
[----:B------:R-:W-:Y:S01]  /*0000*/  LDC R1, c[0x0][0x28] ;  /* 0x00000a00ff017b82 */ /* 0x000fe20000000800 */
[----:B------:R-:W1:Y:S07]  /*0010*/  S2R R0, SR_TID.X ;  /* 0x0000000000007919 */ /* 0x000e6e0000002100 */
[----:B------:R-:W2:Y:S01]  /*0020*/  LDC.64 R2, c[0x0][0x210] ;  /* 0x00008400ff027b82 */ /* 0x000ea20000000a00 */
[----:B------:R-:W-:Y:S01]  /*0030*/  ULDC.64 UR4, c[0x0][0x208] ;  /* 0x0000820000047ab9 */ /* 0x000fe20000000a00 */
[----:B------:R-:W3:Y:S01]  /*0040*/  S2R R5, SR_CTAID.X ;  /* 0x0000000000057919 */ /* 0x000ee20000002500 */
[----:B-1----:R-:W-:-:S05]  /*0050*/  IMAD.SHL.U32 R0, R0, 0x2, RZ ;  /* 0x0000000200007824 */ /* 0x002fca00078e00ff */
[----:B------:R-:W-:-:S05]  /*0060*/  LOP3.LUT R0, R0, 0xfe, RZ, 0xc0, !PT ;  /* 0x000000fe00007812 */ /* 0x000fca00078ec0ff */
[----:B---3--:R-:W-:-:S04]  /*0070*/  IMAD R5, R5, 0x100, R0 ;  /* 0x0000010005057824 */ /* 0x008fc800078e0200 */
[----:B--2---:R-:W-:-:S05]  /*0080*/  IMAD.WIDE R2, R5, 0x4, R2 ;  /* 0x0000000405027825 */ /* 0x004fca00078e0202 */
[----:B------:R-:W2:Y:S02]  /*0090*/  LDG.E.64 R4, desc[UR4][R2.64] ;  /* 0x0000000402047981 */ /* 0x000ea4000c1e1b00 */
[C---:B--2---:R-:W-:Y:S02]  /*00a0*/  FSETP.GEU.AND P0, PT, R4.reuse, RZ, PT ;  /* 0x000000ff0400720b */ /* 0x044fe40003f0e000 */
[C---:B------:R-:W-:Y:S02]  /*00b0*/  FSETP.GEU.AND P1, PT, R5.reuse, RZ, PT ;  /* 0x000000ff0500720b */ /* 0x040fe40003f2e000 */
[----:B------:R-:W-:Y:S02]  /*00c0*/  FSEL R4, R4, RZ, P0 ;  /* 0x000000ff04047208 */ /* 0x000fe40000000000 */
[----:B------:R-:W-:-:S05]  /*00d0*/  FSEL R5, R5, RZ, P1 ;  /* 0x000000ff05057208 */ /* 0x000fca0000800000 */
[----:B------:R-:W-:Y:S01]  /*00e0*/  STG.E.64 desc[UR4][R2.64], R4 ;  /* 0x0000000402007986 */ /* 0x000fe2000c101b04 */
[----:B------:R-:W-:Y:S05]  /*00f0*/  EXIT ;  /* 0x000000000000794d */ /* 0x000fea0003800000 */
.L_x_0:
[----:B------:R-:W-:-:S00]  /*0100*/  BRA `(.L_x_0) ;  /* 0xfffffffc00fc7947 */ /* 0x000fc0000383ffff */
[----:B------:R-:W-:-:S00]  /*0110*/  NOP ;  /* 0x0000000000007918 */ /* 0x000fc00000000000 */
        /* <DEDUP_REMOVED lines=14> */
.L_x_1:


//--------------------- .nv.constant0.triton_poi_fused_relu_13 --------------------------
	.section	.nv.constant0.triton_poi_fused_relu_13,"a",@progbits
	.sectionflags	@""
	.align	4
.nv.constant0.triton_poi_fused_relu_13:
	.zero		540
